	.headerflags	@"EF_CUDA_TEXMODE_UNIFIED EF_CUDA_64BIT_ADDRESS EF_CUDA_ACCELERATORS EF_CUDA_SM90 EF_CUDA_VIRTUAL_SM(EF_CUDA_SM90)"
	.elftype	@"ET_EXEC"


//--------------------- .nv.info                  --------------------------
	.section	.nv.info,"",@"SHT_CUDA_INFO"
	.align	4


	//----- nvinfo : EIATTR_REGCOUNT
	.align		4
        /*0000*/ 	.byte	0x04, 0x2f
        /*0002*/ 	.short	(.L_1 - .L_0)
	.align		4
.L_0:
        /*0004*/ 	.word	index@(triton_poi_fused_add_div_hardtanh_mul_0)
        /*0008*/ 	.word	0x0000000a


	//----- nvinfo : EIATTR_MIN_STACK_SIZE
	.align		4
.L_1:
        /*000c*/ 	.byte	0x04, 0x12
        /*000e*/ 	.short	(.L_3 - .L_2)
	.align		4
.L_2:
        /*0010*/ 	.word	index@(triton_poi_fused_add_div_hardtanh_mul_0)
        /*0014*/ 	.word	0x00000000


	//----- nvinfo : EIATTR_FRAME_SIZE
	.align		4
.L_3:
        /*0018*/ 	.byte	0x04, 0x11
        /*001a*/ 	.short	(.L_5 - .L_4)
	.align		4
.L_4:
        /*001c*/ 	.word	index@(triton_poi_fused_add_div_hardtanh_mul_0)
        /*0020*/ 	.word	0x00000000


	//----- nvinfo : EIATTR_MIN_STACK_SIZE
	.align		4
.L_5:
        /*0024*/ 	.byte	0x04, 0x12
        /*0026*/ 	.short	(.L_7 - .L_6)
	.align		4
.L_6:
        /*0028*/ 	.word	index@(triton_poi_fused_add_div_hardtanh_mul_0)
        /*002c*/ 	.word	0x00000000
.L_7:


//--------------------- .nv.info.triton_poi_fused_add_div_hardtanh_mul_0 --------------------------
	.section	.nv.info.triton_poi_fused_add_div_hardtanh_mul_0,"",@"SHT_CUDA_INFO"
	.sectionflags	@""
	.align	4


	//----- nvinfo : EIATTR_CUDA_API_VERSION
	.align		4
        /*0000*/ 	.byte	0x04, 0x37
        /*0002*/ 	.short	(.L_9 - .L_8)
.L_8:
        /*0004*/ 	.word	0x0000007c


	//----- nvinfo : EIATTR_KPARAM_INFO
	.align		4
.L_9:
        /*0008*/ 	.byte	0x04, 0x17
        /*000a*/ 	.short	(.L_11 - .L_10)
.L_10:
        /*000c*/ 	.word	0x00000000
        /*0010*/ 	.short	0x0002
        /*0012*/ 	.short	0x0010
        /*0014*/ 	.byte	0x00, 0xf0, 0x11, 0x00


	//----- nvinfo : EIATTR_KPARAM_INFO
	.align		4
.L_11:
        /*0018*/ 	.byte	0x04, 0x17
        /*001a*/ 	.short	(.L_13 - .L_12)
.L_12:
        /*001c*/ 	.word	0x00000000
        /*0020*/ 	.short	0x0001
        /*0022*/ 	.short	0x0008
        /*0024*/ 	.byte	0x00, 0xf4, 0x21, 0x00


	//----- nvinfo : EIATTR_KPARAM_INFO
	.align		4
.L_13:
        /*0028*/ 	.byte	0x04, 0x17
        /*002a*/ 	.short	(.L_15 - .L_14)
.L_14:
        /*002c*/ 	.word	0x00000000
        /*0030*/ 	.short	0x0000
        /*0032*/ 	.short	0x0000
        /*0034*/ 	.byte	0x00, 0xf4, 0x21, 0x00


	//----- nvinfo : EIATTR_SPARSE_MMA_MASK
	.align		4
.L_15:
        /*0038*/ 	.byte	0x03, 0x50
        /*003a*/ 	.short	0x0000


	//----- nvinfo : EIATTR_MAXREG_COUNT
	.align		4
        /*003c*/ 	.byte	0x03, 0x1b
        /*003e*/ 	.short	0x00ff


	//----- nvinfo : EIATTR_EXIT_INSTR_OFFSETS
	.align		4
        /*0040*/ 	.byte	0x04, 0x1c
        /*0042*/ 	.short	(.L_17 - .L_16)


	//   ....[0]....
.L_16:
        /*0044*/ 	.word	0x00000170


	//   ....[1]....
        /*0048*/ 	.word	0x000001a0


	//----- nvinfo : EIATTR_REQNTID
	.align		4
.L_17:
        /*004c*/ 	.byte	0x04, 0x10
        /*004e*/ 	.short	(.L_19 - .L_18)
.L_18:
        /*0050*/ 	.word	0x00000080
        /*0054*/ 	.word	0x00000001
        /*0058*/ 	.word	0x00000001


	//----- nvinfo : EIATTR_CRS_STACK_SIZE
	.align		4
.L_19:
        /*005c*/ 	.byte	0x04, 0x1e
        /*005e*/ 	.short	(.L_21 - .L_20)
.L_20:
        /*0060*/ 	.word	0x00000000


	//----- nvinfo : EIATTR_CBANK_PARAM_SIZE
	.align		4
.L_21:
        /*0064*/ 	.byte	0x03, 0x19
        /*0066*/ 	.short	0x0014


	//----- nvinfo : EIATTR_PARAM_CBANK
	.align		4
        /*0068*/ 	.byte	0x04, 0x0a
        /*006a*/ 	.short	(.L_23 - .L_22)
	.align		4
.L_22:
        /*006c*/ 	.word	index@(.nv.constant0.triton_poi_fused_add_div_hardtanh_mul_0)
        /*0070*/ 	.short	0x0210
        /*0072*/ 	.short	0x0014


	//----- nvinfo : EIATTR_SW_WAR
	.align		4
.L_23:
        /*0074*/ 	.byte	0x04, 0x36
        /*0076*/ 	.short	(.L_25 - .L_24)
.L_24:
        /*0078*/ 	.word	0x00000008
.L_25:


//--------------------- .nv.callgraph             --------------------------
	.section	.nv.callgraph,"",@"SHT_CUDA_CALLGRAPH"
	.align	4
	.sectionentsize	8
	.align		4
        /*0000*/ 	.word	0x00000000
	.align		4
        /*0004*/ 	.word	0xffffffff
	.align		4
        /*0008*/ 	.word	0x00000000
	.align		4
        /*000c*/ 	.word	0xfffffffe
	.align		4
        /*0010*/ 	.word	0x00000000
	.align		4
        /*0014*/ 	.word	0xfffffffd
	.align		4
        /*0018*/ 	.word	0x00000000
	.align		4
        /*001c*/ 	.word	0xfffffffc


//--------------------- .text.triton_poi_fused_add_div_hardtanh_mul_0 --------------------------
	.section	.text.triton_poi_fused_add_div_hardtanh_mul_0,"ax",@progbits
	.align	128
        .global         triton_poi_fused_add_div_hardtanh_mul_0
        .type           triton_poi_fused_add_div_hardtanh_mul_0,@function
        .size           triton_poi_fused_add_div_hardtanh_mul_0,(.L_x_3 - triton_poi_fused_add_div_hardtanh_mul_0)
        .other          triton_poi_fused_add_div_hardtanh_mul_0,@"STO_CUDA_ENTRY STV_DEFAULT"
triton_poi_fused_add_div_hardtanh_mul_0:
.text.triton_poi_fused_add_div_hardtanh_mul_0:
[----:B------:R-:W0:Y:S02]  /*0000*/  LDC R1, c[0x0][0x28] ;  /* 0x00000a00ff017b82 */ /* 0x000e240000000800 */
[----:B------:R-:W1:Y:S01]  /*0010*/  S2R R0, SR_TID.X ;  /* 0x0000000000007919 */ /* 0x000e620000002100 */
[----:B------:R-:W-:Y:S01]  /*0020*/  ULDC.64 UR4, c[0x0][0x208] ;  /* 0x0000820000047ab9 */ /* 0x000fe20000000a00 */
[----:B------:R-:W-:Y:S01]  /*0030*/  BSSY B0, `(.L_x_0) ;  /* 0x000000a000007945 */ /* 0x000fe20003800000 */
[----:B------:R-:W2:Y:S01]  /*0040*/  S2R R5, SR_CTAID.X ;  /* 0x0000000000057919 */ /* 0x000ea20000002500 */
[----:B-1----:R-:W-:-:S05]  /*0050*/  LOP3.LUT R0, R0, 0x7f, RZ, 0xc0, !PT ;  /* 0x0000007f00007812 */ /* 0x002fca00078ec0ff */
[----:B--2---:R-:W-:Y:S02]  /*0060*/  IMAD R5, R5, 0x80, R0 ;  /* 0x0000008005057824 */ /* 0x004fe400078e0200 */
[----:B------:R-:W-:-:S03]  /*0070*/  IMAD.MOV.U32 R0, RZ, RZ, RZ ;  /* 0x000000ffff007224 */ /* 0x000fc600078e00ff */
[----:B------:R-:W-:-:S13]  /*0080*/  ISETP.GE.AND P0, PT, R5, 0x100, PT ;  /* 0x000001000500780c */ /* 0x000fda0003f06270 */
[----:B------:R-:W-:Y:S05]  /*0090*/  @P0 BRA `(.L_x_1) ;  /* 0x00000000000c0947 */ /* 0x000fea0003800000 */
[----:B------:R-:W1:Y:S02]  /*00a0*/  LDC.64 R2, c[0x0][0x210] ;  /* 0x00008400ff027b82 */ /* 0x000e640000000a00 */
[----:B-1----:R-:W-:-:S05]  /*00b0*/  IMAD.WIDE R2, R5, 0x4, R2 ;  /* 0x0000000405027825 */ /* 0x002fca00078e0202 */
[----:B------:R1:W5:Y:S02]  /*00c0*/  LDG.E R0, desc[UR4][R2.64] ;  /* 0x0000000402007981 */ /* 0x000364000c1e1900 */
.L_x_1:
[----:B------:R-:W-:Y:S05]  /*00d0*/  BSYNC B0 ;  /* 0x0000000000007941 */ /* 0x000fea0003800000 */
.L_x_0:
[----:B-----5:R-:W-:Y:S01]  /*00e0*/  FADD R4, R0, 3 ;  /* 0x4040000000047421 */ /* 0x020fe20000000000 */
[----:B-1----:R-:W1:Y:S04]  /*00f0*/  LDC.64 R2, c[0x0][0x218] ;  /* 0x00008600ff027b82 */ /* 0x002e680000000a00 */
[----:B------:R-:W-:-:S04]  /*0100*/  FSETP.GTU.AND P1, PT, R4, RZ, PT ;  /* 0x000000ff0400720b */ /* 0x000fc80003f2c000 */
[----:B------:R-:W-:-:S04]  /*0110*/  FSEL R7, R4, RZ, P1 ;  /* 0x000000ff04077208 */ /* 0x000fc80000800000 */
[C---:B------:R-:W-:Y:S02]  /*0120*/  FSETP.GEU.AND P2, PT, R7.reuse, 6, PT ;  /* 0x40c000000700780b */ /* 0x040fe40003f4e000 */
[----:B------:R-:W-:Y:S01]  /*0130*/  FSETP.NAN.AND P1, PT, R7, R7, PT ;  /* 0x000000070700720b */ /* 0x000fe20003f28000 */
[----:B-1----:R-:W-:-:S10]  /*0140*/  IMAD.WIDE R2, R5, 0x4, R2 ;  /* 0x0000000405027825 */ /* 0x002fd400078e0202 */
[----:B------:R-:W-:-:S05]  /*0150*/  @P2 FSEL R7, R7, 6, P1 ;  /* 0x40c0000007072808 */ /* 0x000fca0000800000 */
[----:B------:R-:W-:Y:S01]  /*0160*/  FMUL R0, R7, R0 ;  /* 0x0000000007007220 */ /* 0x000fe20000400000 */
[----:B------:R-:W-:Y:S06]  /*0170*/  @P0 EXIT ;  /* 0x000000000000094d */ /* 0x000fec0003800000 */
[----:B------:R-:W-:-:S05]  /*0180*/  FMUL R5, R0, 0.16666667163372039795 ;  /* 0x3e2aaaab00057820 */ /* 0x000fca0000400000 */
[----:B------:R-:W-:Y:S01]  /*0190*/  STG.E desc[UR4][R2.64], R5 ;  /* 0x0000000502007986 */ /* 0x000fe2000c101904 */
[----:B------:R-:W-:Y:S05]  /*01a0*/  EXIT ;  /* 0x000000000000794d */ /* 0x000fea0003800000 */
.L_x_2:
[----:B------:R-:W-:-:S00]  /*01b0*/  BRA `(.L_x_2) ;  /* 0xfffffffc00fc7947 */ /* 0x000fc0000383ffff */
[----:B------:R-:W-:-:S00]  /*01c0*/  NOP ;  /* 0x0000000000007918 */ /* 0x000fc00000000000 */
        /* <DEDUP_REMOVED lines=11> */
.L_x_3:


//--------------------- .nv.constant0.triton_poi_fused_add_div_hardtanh_mul_0 --------------------------
	.section	.nv.constant0.triton_poi_fused_add_div_hardtanh_mul_0,"a",@progbits
	.sectionflags	@""
	.align	4
.nv.constant0.triton_poi_fused_add_div_hardtanh_mul_0:
	.zero		548
